//
// Generated by NVIDIA NVVM Compiler
//
// Compiler Build ID: CL-36424714
// Cuda compilation tools, release 13.0, V13.0.88
// Based on NVVM 20.0.0
//

.version 9.0
.target sm_100
.address_size 64

	// .globl	_Z28matrix_multiplication_kernelPKfS0_Pfiii
// _ZZ28matrix_multiplication_kernelPKfS0_PfiiiE8shared_A has been demoted
// _ZZ28matrix_multiplication_kernelPKfS0_PfiiiE8shared_B has been demoted

.visible .entry _Z28matrix_multiplication_kernelPKfS0_Pfiii(
	.param .u64 .ptr .align 1 _Z28matrix_multiplication_kernelPKfS0_Pfiii_param_0,
	.param .u64 .ptr .align 1 _Z28matrix_multiplication_kernelPKfS0_Pfiii_param_1,
	.param .u64 .ptr .align 1 _Z28matrix_multiplication_kernelPKfS0_Pfiii_param_2,
	.param .u32 _Z28matrix_multiplication_kernelPKfS0_Pfiii_param_3,
	.param .u32 _Z28matrix_multiplication_kernelPKfS0_Pfiii_param_4,
	.param .u32 _Z28matrix_multiplication_kernelPKfS0_Pfiii_param_5
)
{
	.reg .pred 	%p<12>;
	.reg .b32 	%r<42>;
	.reg .b32 	%f<111>;
	.reg .b64 	%rd<13>;
	// demoted variable
	.shared .align 4 .b8 _ZZ28matrix_multiplication_kernelPKfS0_PfiiiE8shared_A[4096];
	// demoted variable
	.shared .align 4 .b8 _ZZ28matrix_multiplication_kernelPKfS0_PfiiiE8shared_B[4096];
	ld.param.u64 	%rd3, [_Z28matrix_multiplication_kernelPKfS0_Pfiii_param_0];
	ld.param.u64 	%rd4, [_Z28matrix_multiplication_kernelPKfS0_Pfiii_param_1];
	ld.param.u64 	%rd5, [_Z28matrix_multiplication_kernelPKfS0_Pfiii_param_2];
	ld.param.u32 	%r23, [_Z28matrix_multiplication_kernelPKfS0_Pfiii_param_3];
	ld.param.u32 	%r24, [_Z28matrix_multiplication_kernelPKfS0_Pfiii_param_4];
	ld.param.u32 	%r25, [_Z28matrix_multiplication_kernelPKfS0_Pfiii_param_5];
	mov.u32 	%r26, %ctaid.y;
	mov.u32 	%r27, %ntid.y;
	mov.u32 	%r39, %tid.y;
	mad.lo.s32 	%r2, %r26, %r27, %r39;
	mov.u32 	%r28, %ctaid.x;
	mov.u32 	%r29, %ntid.x;
	mov.u32 	%r37, %tid.x;
	mad.lo.s32 	%r4, %r28, %r29, %r37;
	setp.lt.s32 	%p1, %r24, 1;
	mov.f32 	%f110, 0f00000000;
	@%p1 bra 	$L__BB0_7;
	add.s32 	%r30, %r24, 31;
	shr.u32 	%r31, %r30, 5;
	shl.b32 	%r32, %r39, 7;
	mov.u32 	%r33, _ZZ28matrix_multiplication_kernelPKfS0_PfiiiE8shared_A;
	add.s32 	%r5, %r33, %r32;
	shl.b32 	%r34, %r37, 2;
	add.s32 	%r6, %r5, %r34;
	mov.u32 	%r35, _ZZ28matrix_multiplication_kernelPKfS0_PfiiiE8shared_B;
	add.s32 	%r8, %r35, %r34;
	add.s32 	%r7, %r8, %r32;
	neg.s32 	%r41, %r31;
	mad.lo.s32 	%r40, %r39, %r25, %r4;
	shl.b32 	%r11, %r25, 5;
	mad.lo.s32 	%r38, %r24, %r2, %r37;
	cvta.to.global.u64 	%rd1, %rd3;
	cvta.to.global.u64 	%rd2, %rd4;
	mov.f32 	%f110, 0f00000000;
$L__BB0_2:
	setp.ge.s32 	%p2, %r2, %r23;
	setp.ge.u32 	%p3, %r37, %r24;
	mov.f32 	%f108, 0f00000000;
	or.pred  	%p4, %p2, %p3;
	@%p4 bra 	$L__BB0_4;
	mul.wide.u32 	%rd6, %r38, 4;
	add.s64 	%rd7, %rd1, %rd6;
	ld.global.f32 	%f108, [%rd7];
$L__BB0_4:
	setp.ge.s32 	%p5, %r4, %r25;
	st.shared.f32 	[%r6], %f108;
	setp.ge.u32 	%p6, %r39, %r24;
	mov.f32 	%f109, 0f00000000;
	or.pred  	%p7, %p5, %p6;
	@%p7 bra 	$L__BB0_6;
	mul.wide.u32 	%rd8, %r40, 4;
	add.s64 	%rd9, %rd2, %rd8;
	ld.global.f32 	%f109, [%rd9];
$L__BB0_6:
	st.shared.f32 	[%r7], %f109;
	bar.sync 	0;
	ld.shared.f32 	%f12, [%r5];
	ld.shared.f32 	%f13, [%r8];
	fma.rn.f32 	%f14, %f12, %f13, %f110;
	ld.shared.f32 	%f15, [%r5+4];
	ld.shared.f32 	%f16, [%r8+128];
	fma.rn.f32 	%f17, %f15, %f16, %f14;
	ld.shared.f32 	%f18, [%r5+8];
	ld.shared.f32 	%f19, [%r8+256];
	fma.rn.f32 	%f20, %f18, %f19, %f17;
	ld.shared.f32 	%f21, [%r5+12];
	ld.shared.f32 	%f22, [%r8+384];
	fma.rn.f32 	%f23, %f21, %f22, %f20;
	ld.shared.f32 	%f24, [%r5+16];
	ld.shared.f32 	%f25, [%r8+512];
	fma.rn.f32 	%f26, %f24, %f25, %f23;
	ld.shared.f32 	%f27, [%r5+20];
	ld.shared.f32 	%f28, [%r8+640];
	fma.rn.f32 	%f29, %f27, %f28, %f26;
	ld.shared.f32 	%f30, [%r5+24];
	ld.shared.f32 	%f31, [%r8+768];
	fma.rn.f32 	%f32, %f30, %f31, %f29;
	ld.shared.f32 	%f33, [%r5+28];
	ld.shared.f32 	%f34, [%r8+896];
	fma.rn.f32 	%f35, %f33, %f34, %f32;
	ld.shared.f32 	%f36, [%r5+32];
	ld.shared.f32 	%f37, [%r8+1024];
	fma.rn.f32 	%f38, %f36, %f37, %f35;
	ld.shared.f32 	%f39, [%r5+36];
	ld.shared.f32 	%f40, [%r8+1152];
	fma.rn.f32 	%f41, %f39, %f40, %f38;
	ld.shared.f32 	%f42, [%r5+40];
	ld.shared.f32 	%f43, [%r8+1280];
	fma.rn.f32 	%f44, %f42, %f43, %f41;
	ld.shared.f32 	%f45, [%r5+44];
	ld.shared.f32 	%f46, [%r8+1408];
	fma.rn.f32 	%f47, %f45, %f46, %f44;
	ld.shared.f32 	%f48, [%r5+48];
	ld.shared.f32 	%f49, [%r8+1536];
	fma.rn.f32 	%f50, %f48, %f49, %f47;
	ld.shared.f32 	%f51, [%r5+52];
	ld.shared.f32 	%f52, [%r8+1664];
	fma.rn.f32 	%f53, %f51, %f52, %f50;
	ld.shared.f32 	%f54, [%r5+56];
	ld.shared.f32 	%f55, [%r8+1792];
	fma.rn.f32 	%f56, %f54, %f55, %f53;
	ld.shared.f32 	%f57, [%r5+60];
	ld.shared.f32 	%f58, [%r8+1920];
	fma.rn.f32 	%f59, %f57, %f58, %f56;
	ld.shared.f32 	%f60, [%r5+64];
	ld.shared.f32 	%f61, [%r8+2048];
	fma.rn.f32 	%f62, %f60, %f61, %f59;
	ld.shared.f32 	%f63, [%r5+68];
	ld.shared.f32 	%f64, [%r8+2176];
	fma.rn.f32 	%f65, %f63, %f64, %f62;
	ld.shared.f32 	%f66, [%r5+72];
	ld.shared.f32 	%f67, [%r8+2304];
	fma.rn.f32 	%f68, %f66, %f67, %f65;
	ld.shared.f32 	%f69, [%r5+76];
	ld.shared.f32 	%f70, [%r8+2432];
	fma.rn.f32 	%f71, %f69, %f70, %f68;
	ld.shared.f32 	%f72, [%r5+80];
	ld.shared.f32 	%f73, [%r8+2560];
	fma.rn.f32 	%f74, %f72, %f73, %f71;
	ld.shared.f32 	%f75, [%r5+84];
	ld.shared.f32 	%f76, [%r8+2688];
	fma.rn.f32 	%f77, %f75, %f76, %f74;
	ld.shared.f32 	%f78, [%r5+88];
	ld.shared.f32 	%f79, [%r8+2816];
	fma.rn.f32 	%f80, %f78, %f79, %f77;
	ld.shared.f32 	%f81, [%r5+92];
	ld.shared.f32 	%f82, [%r8+2944];
	fma.rn.f32 	%f83, %f81, %f82, %f80;
	ld.shared.f32 	%f84, [%r5+96];
	ld.shared.f32 	%f85, [%r8+3072];
	fma.rn.f32 	%f86, %f84, %f85, %f83;
	ld.shared.f32 	%f87, [%r5+100];
	ld.shared.f32 	%f88, [%r8+3200];
	fma.rn.f32 	%f89, %f87, %f88, %f86;
	ld.shared.f32 	%f90, [%r5+104];
	ld.shared.f32 	%f91, [%r8+3328];
	fma.rn.f32 	%f92, %f90, %f91, %f89;
	ld.shared.f32 	%f93, [%r5+108];
	ld.shared.f32 	%f94, [%r8+3456];
	fma.rn.f32 	%f95, %f93, %f94, %f92;
	ld.shared.f32 	%f96, [%r5+112];
	ld.shared.f32 	%f97, [%r8+3584];
	fma.rn.f32 	%f98, %f96, %f97, %f95;
	ld.shared.f32 	%f99, [%r5+116];
	ld.shared.f32 	%f100, [%r8+3712];
	fma.rn.f32 	%f101, %f99, %f100, %f98;
	ld.shared.f32 	%f102, [%r5+120];
	ld.shared.f32 	%f103, [%r8+3840];
	fma.rn.f32 	%f104, %f102, %f103, %f101;
	ld.shared.f32 	%f105, [%r5+124];
	ld.shared.f32 	%f106, [%r8+3968];
	fma.rn.f32 	%f110, %f105, %f106, %f104;
	bar.sync 	0;
	add.s32 	%r41, %r41, 1;
	setp.ne.s32 	%p8, %r41, 0;
	add.s32 	%r40, %r40, %r11;
	add.s32 	%r39, %r39, 32;
	add.s32 	%r38, %r38, 32;
	add.s32 	%r37, %r37, 32;
	@%p8 bra 	$L__BB0_2;
$L__BB0_7:
	setp.ge.s32 	%p9, %r2, %r23;
	setp.ge.s32 	%p10, %r4, %r25;
	or.pred  	%p11, %p9, %p10;
	@%p11 bra 	$L__BB0_9;
	mad.lo.s32 	%r36, %r25, %r2, %r4;
	cvta.to.global.u64 	%rd10, %rd5;
	mul.wide.s32 	%rd11, %r36, 4;
	add.s64 	%rd12, %rd10, %rd11;
	st.global.f32 	[%rd12], %f110;
$L__BB0_9:
	ret;

}


// ===== COMPILED SASS (sm_100) =====

	.target	sm_100

	.elftype	@"ET_EXEC"


//--------------------- .note.nv.tkinfo           --------------------------
	.section	.note.nv.tkinfo,"",@"SHT_NOTE"
	.sectionflags	@"SHF_NOTE_NV_TKINFO"
	.tkinfo
        /*0018*/ 	.word	0x00000002
        /*0030*/ 	.string	""
        /*0030*/ 	.string	"ptxas"
        /*0030*/ 	.string	"Cuda compilation tools, release 13.0, V13.0.88"
        /*0030*/ 	.string	"Build cuda_13.0.r13.0/compiler.36424714_0"
        /*0030*/ 	.string	"-arch sm_100 -m 64 "



//--------------------- .note.nv.cuinfo           --------------------------
	.section	.note.nv.cuinfo,"",@"SHT_NOTE"
	.sectionflags	@"SHF_NOTE_NV_CUINFO"
        /*0018*/ 	.short	0x0002
        /*001a*/ 	.short	0x0064
        /*001c*/ 	.short	0x0082
	.zero		2


//--------------------- .nv.info                  --------------------------
	.section	.nv.info,"",@"SHT_CUDA_INFO"
	.align	4


	//----- nvinfo : EIATTR_REGCOUNT
	.align		4
        /*0000*/ 	.byte	0x04, 0x2f
        /*0002*/ 	.short	(.L_1 - .L_0)
	.align		4
.L_0:
        /*0004*/ 	.word	index@(_Z28matrix_multiplication_kernelPKfS0_Pfiii)
        /*0008*/ 	.word	0x00000020


	//----- nvinfo : EIATTR_FRAME_SIZE
	.align		4
.L_1:
        /*000c*/ 	.byte	0x04, 0x11
        /*000e*/ 	.short	(.L_3 - .L_2)
	.align		4
.L_2:
        /*0010*/ 	.word	index@(_Z28matrix_multiplication_kernelPKfS0_Pfiii)
        /*0014*/ 	.word	0x00000000


	//----- nvinfo : EIATTR_MIN_STACK_SIZE
	.align		4
.L_3:
        /*0018*/ 	.byte	0x04, 0x12
        /*001a*/ 	.short	(.L_5 - .L_4)
	.align		4
.L_4:
        /*001c*/ 	.word	index@(_Z28matrix_multiplication_kernelPKfS0_Pfiii)
        /*0020*/ 	.word	0x00000000
.L_5:


//--------------------- .nv.compat                --------------------------
	.section	.nv.compat,"",@"SHT_CUDA_COMPAT_INFO"
	.align	4
        /*0000*/ 	.byte	0x02, 0x09, 0x00, 0x00, 0x02, 0x02, 0x01, 0x00, 0x02, 0x05, 0x05, 0x00, 0x03, 0x07, 0x01, 0x01
        /*0010*/ 	.byte	0x02, 0x03, 0x00, 0x00, 0x02, 0x06, 0x01, 0x00, 0x04, 0x0b, 0x08, 0x00, 0x09, 0x00, 0x00, 0x00
        /*0020*/ 	.byte	0x00, 0x00, 0x00, 0x00


//--------------------- .nv.info._Z28matrix_multiplication_kernelPKfS0_Pfiii --------------------------
	.section	.nv.info._Z28matrix_multiplication_kernelPKfS0_Pfiii,"",@"SHT_CUDA_INFO"
	.sectionflags	@""
	.align	4


	//----- nvinfo : EIATTR_CUDA_API_VERSION
	.align		4
        /*0000*/ 	.byte	0x04, 0x37
        /*0002*/ 	.short	(.L_7 - .L_6)
.L_6:
        /*0004*/ 	.word	0x00000082


	//----- nvinfo : EIATTR_KPARAM_INFO
	.align		4
.L_7:
        /*0008*/ 	.byte	0x04, 0x17
        /*000a*/ 	.short	(.L_9 - .L_8)
.L_8:
        /*000c*/ 	.word	0x00000000
        /*0010*/ 	.short	0x0005
        /*0012*/ 	.short	0x0020
        /*0014*/ 	.byte	0x00, 0xf0, 0x11, 0x00


	//----- nvinfo : EIATTR_KPARAM_INFO
	.align		4
.L_9:
        /*0018*/ 	.byte	0x04, 0x17
        /*001a*/ 	.short	(.L_11 - .L_10)
.L_10:
        /*001c*/ 	.word	0x00000000
        /*0020*/ 	.short	0x0004
        /*0022*/ 	.short	0x001c
        /*0024*/ 	.byte	0x00, 0xf0, 0x11, 0x00


	//----- nvinfo : EIATTR_KPARAM_INFO
	.align		4
.L_11:
        /*0028*/ 	.byte	0x04, 0x17
        /*002a*/ 	.short	(.L_13 - .L_12)
.L_12:
        /*002c*/ 	.word	0x00000000
        /*0030*/ 	.short	0x0003
        /*0032*/ 	.short	0x0018
        /*0034*/ 	.byte	0x00, 0xf0, 0x11, 0x00


	//----- nvinfo : EIATTR_KPARAM_INFO
	.align		4
.L_13:
        /*0038*/ 	.byte	0x04, 0x17
        /*003a*/ 	.short	(.L_15 - .L_14)
.L_14:
        /*003c*/ 	.word	0x00000000
        /*0040*/ 	.short	0x0002
        /*0042*/ 	.short	0x0010
        /*0044*/ 	.byte	0x00, 0xf5, 0x21, 0x00


	//----- nvinfo : EIATTR_KPARAM_INFO
	.align		4
.L_15:
        /*0048*/ 	.byte	0x04, 0x17
        /*004a*/ 	.short	(.L_17 - .L_16)
.L_16:
        /*004c*/ 	.word	0x00000000
        /*0050*/ 	.short	0x0001
        /*0052*/ 	.short	0x0008
        /*0054*/ 	.byte	0x00, 0xf5, 0x21, 0x00


	//----- nvinfo : EIATTR_KPARAM_INFO
	.align		4
.L_17:
        /*0058*/ 	.byte	0x04, 0x17
        /*005a*/ 	.short	(.L_19 - .L_18)
.L_18:
        /*005c*/ 	.word	0x00000000
        /*0060*/ 	.short	0x0000
        /*0062*/ 	.short	0x0000
        /*0064*/ 	.byte	0x00, 0xf5, 0x21, 0x00


	//----- nvinfo : EIATTR_SPARSE_MMA_MASK
	.align		4
.L_19:
        /*0068*/ 	.byte	0x03, 0x50
        /*006a*/ 	.short	0x0000


	//----- nvinfo : EIATTR_MAXREG_COUNT
	.align		4
        /*006c*/ 	.byte	0x03, 0x1b
        /*006e*/ 	.short	0x00ff


	//----- nvinfo : EIATTR_NUM_BARRIERS
	.align		4
        /*0070*/ 	.byte	0x02, 0x4c
        /*0072*/ 	.byte	0x01
	.zero		1


	//----- nvinfo : EIATTR_MERCURY_ISA_VERSION
	.align		4
        /*0074*/ 	.byte	0x03, 0x5f
        /*0076*/ 	.short	0x0101


	//----- nvinfo : EIATTR_VRC_CTA_INIT_COUNT
	.align		4
        /*0078*/ 	.byte	0x02, 0x4a
	.zero		1
	.zero		1


	//----- nvinfo : EIATTR_EXIT_INSTR_OFFSETS
	.align		4
        /*007c*/ 	.byte	0x04, 0x1c
        /*007e*/ 	.short	(.L_21 - .L_20)


	//   ....[0]....
.L_20:
        /*0080*/ 	.word	0x00000830


	//   ....[1]....
        /*0084*/ 	.word	0x00000880


	//----- nvinfo : EIATTR_CBANK_PARAM_SIZE
	.align		4
.L_21:
        /*0088*/ 	.byte	0x03, 0x19
        /*008a*/ 	.short	0x0024


	//----- nvinfo : EIATTR_PARAM_CBANK
	.align		4
        /*008c*/ 	.byte	0x04, 0x0a
        /*008e*/ 	.short	(.L_23 - .L_22)
	.align		4
.L_22:
        /*0090*/ 	.word	index@(.nv.constant0._Z28matrix_multiplication_kernelPKfS0_Pfiii)
        /*0094*/ 	.short	0x0380
        /*0096*/ 	.short	0x0024


	//----- nvinfo : EIATTR_SW_WAR
	.align		4
.L_23:
        /*0098*/ 	.byte	0x04, 0x36
        /*009a*/ 	.short	(.L_25 - .L_24)
.L_24:
        /*009c*/ 	.word	0x00000008
.L_25:


//--------------------- .nv.callgraph             --------------------------
	.section	.nv.callgraph,"",@"SHT_CUDA_CALLGRAPH"
	.align	4
	.sectionentsize	8
	.align		4
        /*0000*/ 	.word	0x00000000
	.align		4
        /*0004*/ 	.word	0xffffffff
	.align		4
        /*0008*/ 	.word	0x00000000
	.align		4
        /*000c*/ 	.word	0xfffffffe
	.align		4
        /*0010*/ 	.word	0x00000000
	.align		4
        /*0014*/ 	.word	0xfffffffd
	.align		4
        /*0018*/ 	.word	0x00000000
	.align		4
        /*001c*/ 	.word	0xfffffffc


//--------------------- .text._Z28matrix_multiplication_kernelPKfS0_Pfiii --------------------------
	.section	.text._Z28matrix_multiplication_kernelPKfS0_Pfiii,"ax",@progbits
	.align	128
        .global         _Z28matrix_multiplication_kernelPKfS0_Pfiii
        .type           _Z28matrix_multiplication_kernelPKfS0_Pfiii,@function
        .size           _Z28matrix_multiplication_kernelPKfS0_Pfiii,(.L_x_3 - _Z28matrix_multiplication_kernelPKfS0_Pfiii)
        .other          _Z28matrix_multiplication_kernelPKfS0_Pfiii,@"STO_CUDA_ENTRY STV_DEFAULT"
_Z28matrix_multiplication_kernelPKfS0_Pfiii:
.text._Z28matrix_multiplication_kernelPKfS0_Pfiii:
[----:B------:R-:W-:Y:S01]  /*0000*/  LDC R1, c[0x0][0x37c] ;  /* 0x0000df00ff017b82 */ /* 0x000fe20000000800 */
[----:B------:R-:W0:Y:S01]  /*0010*/  S2R R17, SR_TID.Y ;  /* 0x0000000000117919 */ /* 0x000e220000002200 */
[----:B------:R-:W1:Y:S06]  /*0020*/  LDCU UR10, c[0x0][0x39c] ;  /* 0x00007380ff0a77ac */ /* 0x000e6c0008000800 */
[----:B------:R-:W0:Y:S01]  /*0030*/  LDC R19, c[0x0][0x364] ;  /* 0x0000d900ff137b82 */ /* 0x000e220000000800 */
[----:B------:R-:W-:Y:S01]  /*0040*/  HFMA2 R21, -RZ, RZ, 0, 0 ;  /* 0x00000000ff157431 */ /* 0x000fe200000001ff */
[----:B------:R-:W2:Y:S01]  /*0050*/  S2R R16, SR_TID.X ;  /* 0x0000000000107919 */ /* 0x000ea20000002100 */
[----:B------:R-:W3:Y:S01]  /*0060*/  LDCU UR14, c[0x0][0x3a0] ;  /* 0x00007400ff0e77ac */ /* 0x000ee20008000800 */
[----:B------:R-:W4:Y:S04]  /*0070*/  LDCU.64 UR8, c[0x0][0x358] ;  /* 0x00006b00ff0877ac */ /* 0x000f280008000a00 */
[----:B------:R-:W0:Y:S08]  /*0080*/  S2UR UR4, SR_CTAID.Y ;  /* 0x00000000000479c3 */ /* 0x000e300000002600 */
[----:B------:R-:W2:Y:S01]  /*0090*/  S2UR UR5, SR_CTAID.X ;  /* 0x00000000000579c3 */ /* 0x000ea20000002500 */
[----:B-1----:R-:W-:-:S07]  /*00a0*/  UISETP.GE.AND UP0, UPT, UR10, 0x1, UPT ;  /* 0x000000010a00788c */ /* 0x002fce000bf06270 */
[----:B------:R-:W2:Y:S01]  /*00b0*/  LDC R18, c[0x0][0x360] ;  /* 0x0000d800ff127b82 */ /* 0x000ea20000000800 */
[----:B0-----:R-:W-:Y:S02]  /*00c0*/  IMAD R19, R19, UR4, R17 ;  /* 0x0000000413137c24 */ /* 0x001fe4000f8e0211 */
[----:B--2---:R-:W-:Y:S01]  /*00d0*/  IMAD R18, R18, UR5, R16 ;  /* 0x0000000512127c24 */ /* 0x004fe2000f8e0210 */
[----:B---34-:R-:W-:Y:S06]  /*00e0*/  BRA.U !UP0, `(.L_x_0) ;  /* 0x0000000508c47547 */ /* 0x018fec000b800000 */
[----:B------:R-:W0:Y:S01]  /*00f0*/  S2UR UR7, SR_CgaCtaId ;  /* 0x00000000000779c3 */ /* 0x000e220000008800 */
[----:B------:R-:W1:Y:S01]  /*0100*/  LDCU UR11, c[0x0][0x3a0] ;  /* 0x00007400ff0b77ac */ /* 0x000e620008000800 */
[----:B------:R-:W-:Y:S01]  /*0110*/  MOV R21, RZ ;  /* 0x000000ff00157202 */ /* 0x000fe20000000f00 */
[----:B------:R-:W-:Y:S01]  /*0120*/  IMAD R6, R19, UR10, R16 ;  /* 0x0000000a13067c24 */ /* 0x000fe2000f8e0210 */
[----:B------:R-:W-:Y:S01]  /*0130*/  UMOV UR5, 0x400 ;  /* 0x0000040000057882 */ /* 0x000fe20000000000 */
[----:B------:R-:W-:-:S03]  /*0140*/  UIADD3 UR4, UPT, UPT, UR10, 0x1f, URZ ;  /* 0x0000001f0a047890 */ /* 0x000fc6000fffe0ff */
[----:B------:R-:W2:Y:S01]  /*0150*/  LDC R0, c[0x0][0x3a0] ;  /* 0x0000e800ff007b82 */ /* 0x000ea20000000800 */
[----:B------:R-:W-:Y:S02]  /*0160*/  UIADD3 UR6, UPT, UPT, UR5, 0x1000, URZ ;  /* 0x0000100005067890 */ /* 0x000fe4000fffe0ff */
[----:B------:R-:W-:Y:S01]  /*0170*/  USHF.R.U32.HI UR4, URZ, 0x5, UR4 ;  /* 0x00000005ff047899 */ /* 0x000fe20008011604 */
[----:B------:R-:W3:Y:S03]  /*0180*/  LDCU.64 UR12, c[0x0][0x398] ;  /* 0x00007300ff0c77ac */ /* 0x000ee60008000a00 */
[----:B------:R-:W-:Y:S01]  /*0190*/  UIADD3 UR4, UPT, UPT, -UR4, URZ, URZ ;  /* 0x000000ff04047290 */ /* 0x000fe2000fffe1ff */
[----:B-1----:R-:W-:Y:S01]  /*01a0*/  IMAD R7, R17, UR11, R18 ;  /* 0x0000000b11077c24 */ /* 0x002fe2000f8e0212 */
[----:B0-----:R-:W-:Y:S02]  /*01b0*/  ULEA UR5, UR7, UR5, 0x18 ;  /* 0x0000000507057291 */ /* 0x001fe4000f8ec0ff */
[----:B------:R-:W-:-:S04]  /*01c0*/  ULEA UR6, UR7, UR6, 0x18 ;  /* 0x0000000607067291 */ /* 0x000fc8000f8ec0ff */
[C---:B------:R-:W-:Y:S02]  /*01d0*/  LEA R5, R17.reuse, UR5, 0x7 ;  /* 0x0000000511057c11 */ /* 0x040fe4000f8e38ff */
[C---:B------:R-:W-:Y:S02]  /*01e0*/  LEA R2, R16.reuse, UR6, 0x2 ;  /* 0x0000000610027c11 */ /* 0x040fe4000f8e10ff */
[----:B------:R-:W-:Y:S02]  /*01f0*/  LEA R4, R16, R5, 0x2 ;  /* 0x0000000510047211 */ /* 0x000fe400078e10ff */
[----:B---3--:R-:W-:-:S07]  /*0200*/  LEA R3, R17, R2, 0x7 ;  /* 0x0000000211037211 */ /* 0x008fce00078e38ff */
.L_x_1:
[----:B------:R-:W-:Y:S01]  /*0210*/  ISETP.GE.U32.AND P1, PT, R16, UR13, PT ;  /* 0x0000000d10007c0c */ /* 0x000fe2000bf26070 */
[----:B------:R-:W-:Y:S01]  /*0220*/  HFMA2 R24, -RZ, RZ, 0, 0 ;  /* 0x00000000ff187431 */ /* 0x000fe200000001ff */
[----:B------:R-:W-:Y:S02]  /*0230*/  ISETP.GE.U32.AND P0, PT, R17, UR13, PT ;  /* 0x0000000d11007c0c */ /* 0x000fe4000bf06070 */
[----:B------:R-:W-:Y:S02]  /*0240*/  ISETP.GE.OR P1, PT, R19, UR12, P1 ;  /* 0x0000000c13007c0c */ /* 0x000fe40008f26670 */
[----:B--2---:R-:W-:Y:S02]  /*0250*/  ISETP.GE.OR P0, PT, R18, R0, P0 ;  /* 0x000000001200720c */ /* 0x004fe40000706670 */
[----:B------:R-:W-:-:S09]  /*0260*/  MOV R29, RZ ;  /* 0x000000ff001d7202 */ /* 0x000fd20000000f00 */
[----:B------:R-:W0:Y:S08]  /*0270*/  @!P1 LDC.64 R10, c[0x0][0x380] ;  /* 0x0000e000ff0a9b82 */ /* 0x000e300000000a00 */
[----:B------:R-:W1:Y:S01]  /*0280*/  @!P0 LDC.64 R8, c[0x0][0x388] ;  /* 0x0000e200ff088b82 */ /* 0x000e620000000a00 */
[----:B0-----:R-:W-:-:S05]  /*0290*/  @!P1 IMAD.WIDE.U32 R10, R6, 0x4, R10 ;  /* 0x00000004060a9825 */ /* 0x001fca00078e000a */
[----:B------:R-:W2:Y:S01]  /*02a0*/  @!P1 LDG.E R29, desc[UR8][R10.64] ;  /* 0x000000080a1d9981 */ /* 0x000ea2000c1e1900 */
[----:B-1----:R-:W-:-:S05]  /*02b0*/  @!P0 IMAD.WIDE.U32 R22, R7, 0x4, R8 ;  /* 0x0000000407168825 */ /* 0x002fca00078e0008 */
[----:B------:R-:W3:Y:S01]  /*02c0*/  @!P0 LDG.E R24, desc[UR8][R22.64] ;  /* 0x0000000816188981 */ /* 0x000ee2000c1e1900 */
[----:B------:R-:W-:-:S04]  /*02d0*/  UIADD3 UR4, UPT, UPT, UR4, 0x1, URZ ;  /* 0x0000000104047890 */ /* 0x000fc8000fffe0ff */
[----:B------:R-:W-:Y:S01]  /*02e0*/  UISETP.NE.AND UP0, UPT, UR4, URZ, UPT ;  /* 0x000000ff0400728c */ /* 0x000fe2000bf05270 */
[----:B------:R-:W-:Y:S01]  /*02f0*/  IADD3 R17, PT, PT, R17, 0x20, RZ ;  /* 0x0000002011117810 */ /* 0x000fe20007ffe0ff */
[----:B--2---:R-:W-:Y:S04]  /*0300*/  STS [R4], R29 ;  /* 0x0000001d04007388 */ /* 0x004fe80000000800 */
[----:B---3--:R-:W-:Y:S01]  /*0310*/  STS [R3], R24 ;  /* 0x0000001803007388 */ /* 0x008fe20000000800 */
[----:B------:R-:W-:Y:S06]  /*0320*/  BAR.SYNC.DEFER_BLOCKING 0x0 ;  /* 0x0000000000007b1d */ /* 0x000fec0000010000 */
[----:B------:R-:W-:Y:S04]  /*0330*/  LDS R28, [R2] ;  /* 0x00000000021c7984 */ /* 0x000fe80000000800 */
[----:B------:R-:W0:Y:S04]  /*0340*/  LDS.128 R12, [R5] ;  /* 0x00000000050c7984 */ /* 0x000e280000000c00 */
[----:B------:R-:W1:Y:S04]  /*0350*/  LDS R23, [R2+0x80] ;  /* 0x0000800002177984 */ /* 0x000e680000000800 */
[----:B------:R-:W2:Y:S04]  /*0360*/  LDS R27, [R2+0x100] ;  /* 0x00010000021b7984 */ /* 0x000ea80000000800 */
[----:B------:R-:W3:Y:S04]  /*0370*/  LDS R26, [R2+0x180] ;  /* 0x00018000021a7984 */ /* 0x000ee80000000800 */
[----:B------:R-:W-:Y:S04]  /*0380*/  LDS R25, [R2+0x200] ;  /* 0x0002000002197984 */ /* 0x000fe80000000800 */
[----:B------:R-:W4:Y:S04]  /*0390*/  LDS.128 R8, [R5+0x10] ;  /* 0x0000100005087984 */ /* 0x000f280000000c00 */
[----:B------:R-:W5:Y:S04]  /*03a0*/  LDS R20, [R2+0x280] ;  /* 0x0002800002147984 */ /* 0x000f680000000800 */
[----:B------:R-:W-:Y:S04]  /*03b0*/  LDS R24, [R2+0x380] ;  /* 0x0003800002187984 */ /* 0x000fe80000000800 */
[----:B------:R-:W-:Y:S01]  /*03c0*/  LDS R22, [R2+0x480] ;  /* 0x0004800002167984 */ /* 0x000fe20000000800 */
[----:B0-----:R-:W-:-:S03]  /*03d0*/  FFMA R12, R12, R28, R21 ;  /* 0x0000001c0c0c7223 */ /* 0x001fc60000000015 */
[----:B------:R-:W0:Y:S01]  /*03e0*/  LDS R21, [R2+0x300] ;  /* 0x0003000002157984 */ /* 0x000e220000000800 */
[----:B-1----:R-:W-:-:S03]  /*03f0*/  FFMA R12, R23, R13, R12 ;  /* 0x0000000d170c7223 */ /* 0x002fc6000000000c */
[----:B------:R-:W-:Y:S01]  /*0400*/  LDS R23, [R2+0x400] ;  /* 0x0004000002177984 */ /* 0x000fe20000000800 */
[----:B--2---:R-:W-:-:S04]  /*0410*/  FFMA R27, R27, R14, R12 ;  /* 0x0000000e1b1b7223 */ /* 0x004fc8000000000c */
[----:B---3--:R-:W-:Y:S02]  /*0420*/  FFMA R27, R26, R15, R27 ;  /* 0x0000000f1a1b7223 */ /* 0x008fe4000000001b */
[----:B------:R-:W1:Y:S04]  /*0430*/  LDS.128 R12, [R5+0x20] ;  /* 0x00002000050c7984 */ /* 0x000e680000000c00 */
[----:B------:R-:W-:Y:S01]  /*0440*/  LDS R26, [R2+0x580] ;  /* 0x00058000021a7984 */ /* 0x000fe20000000800 */
[----:B----4-:R-:W-:-:S03]  /*0450*/  FFMA R27, R8, R25, R27 ;  /* 0x00000019081b7223 */ /* 0x010fc6000000001b */
[----:B------:R-:W2:Y:S01]  /*0460*/  LDS R25, [R2+0x500] ;  /* 0x0005000002197984 */ /* 0x000ea20000000800 */
[----:B-----5:R-:W-:-:S04]  /*0470*/  FFMA R20, R20, R9, R27 ;  /* 0x0000000914147223 */ /* 0x020fc8000000001b */
[----:B0-----:R-:W-:Y:S02]  /*0480*/  FFMA R21, R21, R10, R20 ;  /* 0x0000000a15157223 */ /* 0x001fe40000000014 */
[----:B------:R-:W-:Y:S02]  /*0490*/  LDS R20, [R2+0x680] ;  /* 0x0006800002147984 */ /* 0x000fe40000000800 */
[----:B------:R-:W-:Y:S02]  /*04a0*/  FFMA R27, R24, R11, R21 ;  /* 0x0000000b181b7223 */ /* 0x000fe40000000015 */
[----:B------:R-:W-:Y:S04]  /*04b0*/  LDS R21, [R2+0x600] ;  /* 0x0006000002157984 */ /* 0x000fe80000000800 */
[----:B------:R-:W0:Y:S01]  /*04c0*/  LDS.128 R8, [R5+0x30] ;  /* 0x0000300005087984 */ /* 0x000e220000000c00 */
[----:B-1----:R-:W-:-:S03]  /*04d0*/  FFMA R27, R12, R23, R27 ;  /* 0x000000170c1b7223 */ /* 0x002fc6000000001b */
[----:B------:R-:W1:Y:S01]  /*04e0*/  LDS R23, [R2+0x700] ;  /* 0x0007000002177984 */ /* 0x000e620000000800 */
[----:B------:R-:W-:-:S03]  /*04f0*/  FFMA R22, R22, R13, R27 ;  /* 0x0000000d16167223 */ /* 0x000fc6000000001b */
[----:B------:R-:W3:Y:S01]  /*0500*/  LDS R24, [R2+0x780] ;  /* 0x0007800002187984 */ /* 0x000ee20000000800 */
[----:B--2---:R-:W-:-:S03]  /*0510*/  FFMA R25, R25, R14, R22 ;  /* 0x0000000e19197223 */ /* 0x004fc60000000016 */
[----:B------:R-:W-:Y:S01]  /*0520*/  LDS R22, [R2+0x880] ;  /* 0x0008800002167984 */ /* 0x000fe20000000800 */
[----:B------:R-:W-:-:S03]  /*0530*/  FFMA R27, R26, R15, R25 ;  /* 0x0000000f1a1b7223 */ /* 0x000fc60000000019 */
[----:B------:R-:W-:Y:S04]  /*0540*/  LDS R25, [R2+0x800] ;  /* 0x0008000002197984 */ /* 0x000fe80000000800 */
[----:B------:R-:W2:Y:S04]  /*0550*/  LDS.128 R12, [R5+0x40] ;  /* 0x00004000050c7984 */ /* 0x000ea80000000c00 */
[----:B------:R-:W-:Y:S01]  /*0560*/  LDS R26, [R2+0x980] ;  /* 0x00098000021a7984 */ /* 0x000fe20000000800 */
[----:B0-----:R-:W-:-:S03]  /*0570*/  FFMA R27, R8, R21, R27 ;  /* 0x00000015081b7223 */ /* 0x001fc6000000001b */
[----:B------:R-:W0:Y:S01]  /*0580*/  LDS R21, [R2+0x900] ;  /* 0x0009000002157984 */ /* 0x000e220000000800 */
[----:B------:R-:W-:-:S04]  /*0590*/  FFMA R20, R20, R9, R27 ;  /* 0x0000000914147223 */ /* 0x000fc8000000001b */
[----:B-1----:R-:W-:Y:S02]  /*05a0*/  FFMA R23, R23, R10, R20 ;  /* 0x0000000a17177223 */ /* 0x002fe40000000014 */
[----:B------:R-:W-:Y:S02]  /*05b0*/  LDS R20, [R2+0xa80] ;  /* 0x000a800002147984 */ /* 0x000fe40000000800 */
[----:B---3--:R-:W-:Y:S02]  /*05c0*/  FFMA R27, R24, R11, R23 ;  /* 0x0000000b181b7223 */ /* 0x008fe40000000017 */
[----:B------:R-:W-:Y:S04]  /*05d0*/  LDS R23, [R2+0xa00] ;  /* 0x000a000002177984 */ /* 0x000fe80000000800 */
[----:B------:R-:W1:Y:S01]  /*05e0*/  LDS.128 R8, [R5+0x50] ;  /* 0x0000500005087984 */ /* 0x000e620000000c00 */
[----:B--2---:R-:W-:-:S03]  /*05f0*/  FFMA R27, R12, R25, R27 ;  /* 0x000000190c1b7223 */ /* 0x004fc6000000001b */
[----:B------:R-:W2:Y:S01]  /*0600*/  LDS R25, [R2+0xb00] ;  /* 0x000b000002197984 */ /* 0x000ea20000000800 */
[----:B------:R-:W-:-:S03]  /*0610*/  FFMA R12, R22, R13, R27 ;  /* 0x0000000d160c7223 */ /* 0x000fc6000000001b */
[----:B------:R-:W3:Y:S04]  /*0620*/  LDS R22, [R2+0xb80] ;  /* 0x000b800002167984 */ /* 0x000ee80000000800 */
[----:B------:R-:W-:Y:S01]  /*0630*/  LDS R24, [R2+0xc80] ;  /* 0x000c800002187984 */ /* 0x000fe20000000800 */
[----:B0-----:R-:W-:-:S04]  /*0640*/  FFMA R21, R21, R14, R12 ;  /* 0x0000000e15157223 */ /* 0x001fc8000000000c */
[----:B------:R-:W-:Y:S02]  /*0650*/  FFMA R27, R26, R15, R21 ;  /* 0x0000000f1a1b7223 */ /* 0x000fe40000000015 */
[----:B------:R-:W-:Y:S04]  /*0660*/  LDS R21, [R2+0xc00] ;  /* 0x000c000002157984 */ /* 0x000fe80000000800 */
[----:B------:R-:W0:Y:S01]  /*0670*/  LDS.128 R12, [R5+0x60] ;  /* 0x00006000050c7984 */ /* 0x000e220000000c00 */
[----:B-1----:R-:W-:-:S04]  /*0680*/  FFMA R23, R8, R23, R27 ;  /* 0x0000001708177223 */ /* 0x002fc8000000001b */
[----:B------:R-:W-:Y:S02]  /*0690*/  FFMA R20, R20, R9, R23 ;  /* 0x0000000914147223 */ /* 0x000fe40000000017 */
[----:B------:R-:W1:Y:S02]  /*06a0*/  LDS R23, [R2+0xd00] ;  /* 0x000d000002177984 */ /* 0x000e640000000800 */
[----:B--2---:R-:W-:Y:S02]  /*06b0*/  FFMA R25, R25, R10, R20 ;  /* 0x0000000a19197223 */ /* 0x004fe40000000014 */
[----:B------:R-:W2:Y:S02]  /*06c0*/  LDS R20, [R2+0xd80] ;  /* 0x000d800002147984 */ /* 0x000ea40000000800 */
[----:B---3--:R-:W-:Y:S02]  /*06d0*/  FFMA R27, R22, R11, R25 ;  /* 0x0000000b161b7223 */ /* 0x008fe40000000019 */
[----:B------:R-:W-:Y:S04]  /*06e0*/  LDS R25, [R2+0xe00] ;  /* 0x000e000002197984 */ /* 0x000fe80000000800 */
[----:B------:R-:W3:Y:S04]  /*06f0*/  LDS.128 R8, [R5+0x70] ;  /* 0x0000700005087984 */ /* 0x000ee80000000c00 */
[----:B------:R-:W4:Y:S01]  /*0700*/  LDS R22, [R2+0xe80] ;  /* 0x000e800002167984 */ /* 0x000f220000000800 */
[----:B0-----:R-:W-:-:S03]  /*0710*/  FFMA R27, R12, R21, R27 ;  /* 0x000000150c1b7223 */ /* 0x001fc6000000001b */
[----:B------:R-:W0:Y:S04]  /*0720*/  LDS R21, [R2+0xf00] ;  /* 0x000f000002157984 */ /* 0x000e280000000800 */
[----:B------:R-:W5:Y:S01]  /*0730*/  LDS R12, [R2+0xf80] ;  /* 0x000f8000020c7984 */ /* 0x000f620000000800 */
[----:B------:R-:W-:-:S04]  /*0740*/  FFMA R24, R24, R13, R27 ;  /* 0x0000000d18187223 */ /* 0x000fc8000000001b */
[----:B-1----:R-:W-:-:S04]  /*0750*/  FFMA R23, R23, R14, R24 ;  /* 0x0000000e17177223 */ /* 0x002fc80000000018 */
[----:B--2---:R-:W-:-:S04]  /*0760*/  FFMA R15, R20, R15, R23 ;  /* 0x0000000f140f7223 */ /* 0x004fc80000000017 */
[----:B---3--:R-:W-:-:S04]  /*0770*/  FFMA R15, R8, R25, R15 ;  /* 0x00000019080f7223 */ /* 0x008fc8000000000f */
[----:B----4-:R-:W-:Y:S01]  /*0780*/  FFMA R22, R22, R9, R15 ;  /* 0x0000000916167223 */ /* 0x010fe2000000000f */
[----:B------:R-:W-:Y:S02]  /*0790*/  IADD3 R16, PT, PT, R16, 0x20, RZ ;  /* 0x0000002010107810 */ /* 0x000fe40007ffe0ff */
[----:B------:R-:W-:Y:S02]  /*07a0*/  IADD3 R6, PT, PT, R6, 0x20, RZ ;  /* 0x0000002006067810 */ /* 0x000fe40007ffe0ff */
[----:B------:R-:W-:Y:S01]  /*07b0*/  LEA R7, R0, R7, 0x5 ;  /* 0x0000000700077211 */ /* 0x000fe200078e28ff */
[----:B0-----:R-:W-:-:S04]  /*07c0*/  FFMA R21, R21, R10, R22 ;  /* 0x0000000a15157223 */ /* 0x001fc80000000016 */
[----:B-----5:R-:W-:Y:S01]  /*07d0*/  FFMA R21, R12, R11, R21 ;  /* 0x0000000b0c157223 */ /* 0x020fe20000000015 */
[----:B------:R-:W-:Y:S06]  /*07e0*/  BAR.SYNC.DEFER_BLOCKING 0x0 ;  /* 0x0000000000007b1d */ /* 0x000fec0000010000 */
[----:B------:R-:W-:Y:S05]  /*07f0*/  BRA.U UP0, `(.L_x_1) ;  /* 0xfffffff900847547 */ /* 0x000fea000b83ffff */
.L_x_0:
[----:B------:R-:W0:Y:S01]  /*0800*/  LDCU UR4, c[0x0][0x398] ;  /* 0x00007300ff0477ac */ /* 0x000e220008000800 */
[----:B------:R-:W-:-:S04]  /*0810*/  ISETP.GE.AND P0, PT, R18, UR14, PT ;  /* 0x0000000e12007c0c */ /* 0x000fc8000bf06270 */
[----:B0-----:R-:W-:-:S13]  /*0820*/  ISETP.GE.OR P0, PT, R19, UR4, P0 ;  /* 0x0000000413007c0c */ /* 0x001fda0008706670 */
[----:B------:R-:W-:Y:S05]  /*0830*/  @P0 EXIT ;  /* 0x000000000000094d */ /* 0x000fea0003800000 */
[----:B------:R-:W0:Y:S01]  /*0840*/  LDC.64 R2, c[0x0][0x390] ;  /* 0x0000e400ff027b82 */ /* 0x000e220000000a00 */
[----:B------:R-:W-:-:S04]  /*0850*/  IMAD R19, R19, UR14, R18 ;  /* 0x0000000e13137c24 */ /* 0x000fc8000f8e0212 */
[----:B0-----:R-:W-:-:S05]  /*0860*/  IMAD.WIDE R2, R19, 0x4, R2 ;  /* 0x0000000413027825 */ /* 0x001fca00078e0202 */
[----:B------:R-:W-:Y:S01]  /*0870*/  STG.E desc[UR8][R2.64], R21 ;  /* 0x0000001502007986 */ /* 0x000fe2000c101908 */
[----:B------:R-:W-:Y:S05]  /*0880*/  EXIT ;  /* 0x000000000000794d */ /* 0x000fea0003800000 */
.L_x_2:
[----:B------:R-:W-:-:S00]  /*0890*/  BRA `(.L_x_2) ;  /* 0xfffffffc00fc7947 */ /* 0x000fc0000383ffff */
[----:B------:R-:W-:-:S00]  /*08a0*/  NOP ;  /* 0x0000000000007918 */ /* 0x000fc00000000000 */
        /* <DEDUP_REMOVED lines=13> */
.L_x_3:


//--------------------- .nv.shared._Z28matrix_multiplication_kernelPKfS0_Pfiii --------------------------
	.section	.nv.shared._Z28matrix_multiplication_kernelPKfS0_Pfiii,"aw",@nobits
	.sectionflags	@""
	.align	4
.nv.shared._Z28matrix_multiplication_kernelPKfS0_Pfiii:
	.zero		9216


//--------------------- .nv.shared.reserved.0     --------------------------
	.section	.nv.shared.reserved.0,"aw",@nobits
	.weak		__nv_reservedSMEM_offset_0_alias
	.size		__nv_reservedSMEM_offset_0_alias, 0, 64
	.other		__nv_reservedSMEM_offset_0_alias,@"STO_CUDA_RESERVED_SHARED STV_DEFAULT"
__nv_reservedSMEM_offset_0_alias:
	.zero		0
	.zero		64


//--------------------- .nv.constant0._Z28matrix_multiplication_kernelPKfS0_Pfiii --------------------------
	.section	.nv.constant0._Z28matrix_multiplication_kernelPKfS0_Pfiii,"a",@progbits
	.sectionflags	@""
	.align	4
.nv.constant0._Z28matrix_multiplication_kernelPKfS0_Pfiii:
	.zero		932


//--------------------- SYMBOLS --------------------------

	.type		.nv.reservedSmem.offset0,@object
	.size		.nv.reservedSmem.offset0,0x4
	.type		.nv.reservedSmem.cap,@object
	.size		.nv.reservedSmem.cap,0x4
